//
// Generated by NVIDIA NVVM Compiler
//
// Compiler Build ID: CL-36424714
// Cuda compilation tools, release 13.0, V13.0.88
// Based on NVVM 20.0.0
//

.version 9.0
.target sm_100
.address_size 64

	// .globl	_Z10naive_scanPiS_

.visible .entry _Z10naive_scanPiS_(
	.param .u64 .ptr .align 1 _Z10naive_scanPiS__param_0,
	.param .u64 .ptr .align 1 _Z10naive_scanPiS__param_1
)
{
	.reg .pred 	%p<11>;
	.reg .b32 	%r<108>;
	.reg .b64 	%rd<20>;

	ld.param.u64 	%rd9, [_Z10naive_scanPiS__param_0];
	ld.param.u64 	%rd8, [_Z10naive_scanPiS__param_1];
	cvta.to.global.u64 	%rd1, %rd9;
	mov.u32 	%r31, %ctaid.x;
	mov.u32 	%r32, %ntid.x;
	mov.u32 	%r33, %tid.x;
	mad.lo.s32 	%r1, %r31, %r32, %r33;
	setp.gt.s32 	%p1, %r1, 9999;
	@%p1 bra 	$L__BB0_15;
	setp.lt.s32 	%p2, %r1, 0;
	mov.b32 	%r107, 0;
	@%p2 bra 	$L__BB0_14;
	add.s32 	%r2, %r1, 1;
	and.b32  	%r3, %r2, 15;
	setp.lt.u32 	%p3, %r1, 15;
	mov.b32 	%r100, 0;
	mov.u32 	%r107, %r100;
	@%p3 bra 	$L__BB0_5;
	and.b32  	%r100, %r2, 2147483632;
	neg.s32 	%r94, %r100;
	add.s64 	%rd18, %rd1, 32;
	mov.b32 	%r107, 0;
$L__BB0_4:
	.pragma "nounroll";
	ld.global.u32 	%r38, [%rd18+-32];
	add.s32 	%r39, %r38, %r107;
	ld.global.u32 	%r40, [%rd18+-28];
	add.s32 	%r41, %r40, %r39;
	ld.global.u32 	%r42, [%rd18+-24];
	add.s32 	%r43, %r42, %r41;
	ld.global.u32 	%r44, [%rd18+-20];
	add.s32 	%r45, %r44, %r43;
	ld.global.u32 	%r46, [%rd18+-16];
	add.s32 	%r47, %r46, %r45;
	ld.global.u32 	%r48, [%rd18+-12];
	add.s32 	%r49, %r48, %r47;
	ld.global.u32 	%r50, [%rd18+-8];
	add.s32 	%r51, %r50, %r49;
	ld.global.u32 	%r52, [%rd18+-4];
	add.s32 	%r53, %r52, %r51;
	ld.global.u32 	%r54, [%rd18];
	add.s32 	%r55, %r54, %r53;
	ld.global.u32 	%r56, [%rd18+4];
	add.s32 	%r57, %r56, %r55;
	ld.global.u32 	%r58, [%rd18+8];
	add.s32 	%r59, %r58, %r57;
	ld.global.u32 	%r60, [%rd18+12];
	add.s32 	%r61, %r60, %r59;
	ld.global.u32 	%r62, [%rd18+16];
	add.s32 	%r63, %r62, %r61;
	ld.global.u32 	%r64, [%rd18+20];
	add.s32 	%r65, %r64, %r63;
	ld.global.u32 	%r66, [%rd18+24];
	add.s32 	%r67, %r66, %r65;
	ld.global.u32 	%r68, [%rd18+28];
	add.s32 	%r107, %r68, %r67;
	add.s32 	%r94, %r94, 16;
	add.s64 	%rd18, %rd18, 64;
	setp.ne.s32 	%p4, %r94, 0;
	@%p4 bra 	$L__BB0_4;
$L__BB0_5:
	setp.eq.s32 	%p5, %r3, 0;
	@%p5 bra 	$L__BB0_14;
	and.b32  	%r13, %r2, 7;
	setp.lt.u32 	%p6, %r3, 8;
	@%p6 bra 	$L__BB0_8;
	mul.wide.u32 	%rd10, %r100, 4;
	add.s64 	%rd11, %rd1, %rd10;
	ld.global.u32 	%r70, [%rd11];
	add.s32 	%r71, %r70, %r107;
	ld.global.u32 	%r72, [%rd11+4];
	add.s32 	%r73, %r72, %r71;
	ld.global.u32 	%r74, [%rd11+8];
	add.s32 	%r75, %r74, %r73;
	ld.global.u32 	%r76, [%rd11+12];
	add.s32 	%r77, %r76, %r75;
	ld.global.u32 	%r78, [%rd11+16];
	add.s32 	%r79, %r78, %r77;
	ld.global.u32 	%r80, [%rd11+20];
	add.s32 	%r81, %r80, %r79;
	ld.global.u32 	%r82, [%rd11+24];
	add.s32 	%r83, %r82, %r81;
	ld.global.u32 	%r84, [%rd11+28];
	add.s32 	%r107, %r84, %r83;
	add.s32 	%r100, %r100, 8;
$L__BB0_8:
	setp.eq.s32 	%p7, %r13, 0;
	@%p7 bra 	$L__BB0_14;
	and.b32  	%r19, %r2, 3;
	setp.lt.u32 	%p8, %r13, 4;
	@%p8 bra 	$L__BB0_11;
	mul.wide.u32 	%rd12, %r100, 4;
	add.s64 	%rd13, %rd1, %rd12;
	ld.global.u32 	%r86, [%rd13];
	add.s32 	%r87, %r86, %r107;
	ld.global.u32 	%r88, [%rd13+4];
	add.s32 	%r89, %r88, %r87;
	ld.global.u32 	%r90, [%rd13+8];
	add.s32 	%r91, %r90, %r89;
	ld.global.u32 	%r92, [%rd13+12];
	add.s32 	%r107, %r92, %r91;
	add.s32 	%r100, %r100, 4;
$L__BB0_11:
	setp.eq.s32 	%p9, %r19, 0;
	@%p9 bra 	$L__BB0_14;
	mul.wide.u32 	%rd14, %r100, 4;
	add.s64 	%rd19, %rd1, %rd14;
	neg.s32 	%r105, %r19;
$L__BB0_13:
	.pragma "nounroll";
	ld.global.u32 	%r93, [%rd19];
	add.s32 	%r107, %r93, %r107;
	add.s64 	%rd19, %rd19, 4;
	add.s32 	%r105, %r105, 1;
	setp.ne.s32 	%p10, %r105, 0;
	@%p10 bra 	$L__BB0_13;
$L__BB0_14:
	cvta.to.global.u64 	%rd15, %rd8;
	mul.wide.s32 	%rd16, %r1, 4;
	add.s64 	%rd17, %rd15, %rd16;
	st.global.u32 	[%rd17], %r107;
$L__BB0_15:
	ret;

}


// ===== COMPILED SASS (sm_100) =====

	.target	sm_100

	.elftype	@"ET_EXEC"


//--------------------- .note.nv.tkinfo           --------------------------
	.section	.note.nv.tkinfo,"",@"SHT_NOTE"
	.sectionflags	@"SHF_NOTE_NV_TKINFO"
	.tkinfo
        /*0018*/ 	.word	0x00000002
        /*0030*/ 	.string	""
        /*0030*/ 	.string	"ptxas"
        /*0030*/ 	.string	"Cuda compilation tools, release 13.0, V13.0.88"
        /*0030*/ 	.string	"Build cuda_13.0.r13.0/compiler.36424714_0"
        /*0030*/ 	.string	"-arch sm_100 -m 64 "



//--------------------- .note.nv.cuinfo           --------------------------
	.section	.note.nv.cuinfo,"",@"SHT_NOTE"
	.sectionflags	@"SHF_NOTE_NV_CUINFO"
        /*0018*/ 	.short	0x0002
        /*001a*/ 	.short	0x0064
        /*001c*/ 	.short	0x0082
	.zero		2


//--------------------- .nv.info                  --------------------------
	.section	.nv.info,"",@"SHT_CUDA_INFO"
	.align	4


	//----- nvinfo : EIATTR_REGCOUNT
	.align		4
        /*0000*/ 	.byte	0x04, 0x2f
        /*0002*/ 	.short	(.L_1 - .L_0)
	.align		4
.L_0:
        /*0004*/ 	.word	index@(_Z10naive_scanPiS_)
        /*0008*/ 	.word	0x0000001b


	//----- nvinfo : EIATTR_FRAME_SIZE
	.align		4
.L_1:
        /*000c*/ 	.byte	0x04, 0x11
        /*000e*/ 	.short	(.L_3 - .L_2)
	.align		4
.L_2:
        /*0010*/ 	.word	index@(_Z10naive_scanPiS_)
        /*0014*/ 	.word	0x00000000


	//----- nvinfo : EIATTR_MIN_STACK_SIZE
	.align		4
.L_3:
        /*0018*/ 	.byte	0x04, 0x12
        /*001a*/ 	.short	(.L_5 - .L_4)
	.align		4
.L_4:
        /*001c*/ 	.word	index@(_Z10naive_scanPiS_)
        /*0020*/ 	.word	0x00000000
.L_5:


//--------------------- .nv.compat                --------------------------
	.section	.nv.compat,"",@"SHT_CUDA_COMPAT_INFO"
	.align	4
        /*0000*/ 	.byte	0x02, 0x09, 0x00, 0x00, 0x02, 0x02, 0x01, 0x00, 0x02, 0x05, 0x05, 0x00, 0x03, 0x07, 0x01, 0x01
        /*0010*/ 	.byte	0x02, 0x03, 0x00, 0x00, 0x02, 0x06, 0x01, 0x00, 0x04, 0x0b, 0x08, 0x00, 0x09, 0x00, 0x00, 0x00
        /*0020*/ 	.byte	0x00, 0x00, 0x00, 0x00


//--------------------- .nv.info._Z10naive_scanPiS_ --------------------------
	.section	.nv.info._Z10naive_scanPiS_,"",@"SHT_CUDA_INFO"
	.sectionflags	@""
	.align	4


	//----- nvinfo : EIATTR_CUDA_API_VERSION
	.align		4
        /*0000*/ 	.byte	0x04, 0x37
        /*0002*/ 	.short	(.L_7 - .L_6)
.L_6:
        /*0004*/ 	.word	0x00000082


	//----- nvinfo : EIATTR_KPARAM_INFO
	.align		4
.L_7:
        /*0008*/ 	.byte	0x04, 0x17
        /*000a*/ 	.short	(.L_9 - .L_8)
.L_8:
        /*000c*/ 	.word	0x00000000
        /*0010*/ 	.short	0x0001
        /*0012*/ 	.short	0x0008
        /*0014*/ 	.byte	0x00, 0xf5, 0x21, 0x00


	//----- nvinfo : EIATTR_KPARAM_INFO
	.align		4
.L_9:
        /*0018*/ 	.byte	0x04, 0x17
        /*001a*/ 	.short	(.L_11 - .L_10)
.L_10:
        /*001c*/ 	.word	0x00000000
        /*0020*/ 	.short	0x0000
        /*0022*/ 	.short	0x0000
        /*0024*/ 	.byte	0x00, 0xf5, 0x21, 0x00


	//----- nvinfo : EIATTR_SPARSE_MMA_MASK
	.align		4
.L_11:
        /*0028*/ 	.byte	0x03, 0x50
        /*002a*/ 	.short	0x0000


	//----- nvinfo : EIATTR_MAXREG_COUNT
	.align		4
        /*002c*/ 	.byte	0x03, 0x1b
        /*002e*/ 	.short	0x00ff


	//----- nvinfo : EIATTR_MERCURY_ISA_VERSION
	.align		4
        /*0030*/ 	.byte	0x03, 0x5f
        /*0032*/ 	.short	0x0101


	//----- nvinfo : EIATTR_VRC_CTA_INIT_COUNT
	.align		4
        /*0034*/ 	.byte	0x02, 0x4a
	.zero		1
	.zero		1


	//----- nvinfo : EIATTR_EXIT_INSTR_OFFSETS
	.align		4
        /*0038*/ 	.byte	0x04, 0x1c
        /*003a*/ 	.short	(.L_13 - .L_12)


	//   ....[0]....
.L_12:
        /*003c*/ 	.word	0x00000060


	//   ....[1]....
        /*0040*/ 	.word	0x00000700


	//----- nvinfo : EIATTR_CRS_STACK_SIZE
	.align		4
.L_13:
        /*0044*/ 	.byte	0x04, 0x1e
        /*0046*/ 	.short	(.L_15 - .L_14)
.L_14:
        /*0048*/ 	.word	0x00000000


	//----- nvinfo : EIATTR_CBANK_PARAM_SIZE
	.align		4
.L_15:
        /*004c*/ 	.byte	0x03, 0x19
        /*004e*/ 	.short	0x0010


	//----- nvinfo : EIATTR_PARAM_CBANK
	.align		4
        /*0050*/ 	.byte	0x04, 0x0a
        /*0052*/ 	.short	(.L_17 - .L_16)
	.align		4
.L_16:
        /*0054*/ 	.word	index@(.nv.constant0._Z10naive_scanPiS_)
        /*0058*/ 	.short	0x0380
        /*005a*/ 	.short	0x0010


	//----- nvinfo : EIATTR_SW_WAR
	.align		4
.L_17:
        /*005c*/ 	.byte	0x04, 0x36
        /*005e*/ 	.short	(.L_19 - .L_18)
.L_18:
        /*0060*/ 	.word	0x00000008
.L_19:


//--------------------- .nv.callgraph             --------------------------
	.section	.nv.callgraph,"",@"SHT_CUDA_CALLGRAPH"
	.align	4
	.sectionentsize	8
	.align		4
        /*0000*/ 	.word	0x00000000
	.align		4
        /*0004*/ 	.word	0xffffffff
	.align		4
        /*0008*/ 	.word	0x00000000
	.align		4
        /*000c*/ 	.word	0xfffffffe
	.align		4
        /*0010*/ 	.word	0x00000000
	.align		4
        /*0014*/ 	.word	0xfffffffd
	.align		4
        /*0018*/ 	.word	0x00000000
	.align		4
        /*001c*/ 	.word	0xfffffffc


//--------------------- .text._Z10naive_scanPiS_  --------------------------
	.section	.text._Z10naive_scanPiS_,"ax",@progbits
	.align	128
        .global         _Z10naive_scanPiS_
        .type           _Z10naive_scanPiS_,@function
        .size           _Z10naive_scanPiS_,(.L_x_11 - _Z10naive_scanPiS_)
        .other          _Z10naive_scanPiS_,@"STO_CUDA_ENTRY STV_DEFAULT"
_Z10naive_scanPiS_:
.text._Z10naive_scanPiS_:
[----:B------:R-:W-:Y:S01]  /*0000*/  LDC R1, c[0x0][0x37c] ;  /* 0x0000df00ff017b82 */ /* 0x000fe20000000800 */
[----:B------:R-:W0:Y:S07]  /*0010*/  S2R R3, SR_TID.X ;  /* 0x0000000000037919 */ /* 0x000e2e0000002100 */
[----:B------:R-:W0:Y:S08]  /*0020*/  S2UR UR4, SR_CTAID.X ;  /* 0x00000000000479c3 */ /* 0x000e300000002500 */
[----:B------:R-:W0:Y:S02]  /*0030*/  LDC R2, c[0x0][0x360] ;  /* 0x0000d800ff027b82 */ /* 0x000e240000000800 */
[----:B0-----:R-:W-:-:S05]  /*0040*/  IMAD R2, R2, UR4, R3 ;  /* 0x0000000402027c24 */ /* 0x001fca000f8e0203 */
[----:B------:R-:W-:-:S13]  /*0050*/  ISETP.GT.AND P0, PT, R2, 0x270f, PT ;  /* 0x0000270f0200780c */ /* 0x000fda0003f04270 */
[----:B------:R-:W-:Y:S05]  /*0060*/  @P0 EXIT ;  /* 0x000000000000094d */ /* 0x000fea0003800000 */
[----:B------:R-:W-:Y:S01]  /*0070*/  ISETP.GE.AND P0, PT, R2, RZ, PT ;  /* 0x000000ff0200720c */ /* 0x000fe20003f06270 */
[----:B------:R-:W0:Y:S01]  /*0080*/  LDCU.64 UR6, c[0x0][0x358] ;  /* 0x00006b00ff0677ac */ /* 0x000e220008000a00 */
[----:B------:R-:W-:Y:S01]  /*0090*/  BSSY.RECONVERGENT B0, `(.L_x_0) ;  /* 0x0000063000007945 */ /* 0x000fe20003800200 */
[----:B------:R-:W-:-:S10]  /*00a0*/  IMAD.MOV.U32 R0, RZ, RZ, RZ ;  /* 0x000000ffff007224 */ /* 0x000fd400078e00ff */
[----:B------:R-:W-:Y:S05]  /*00b0*/  @!P0 BRA `(.L_x_1) ;  /* 0x0000000400808947 */ /* 0x000fea0003800000 */
[C---:B------:R-:W-:Y:S01]  /*00c0*/  ISETP.GE.U32.AND P1, PT, R2.reuse, 0xf, PT ;  /* 0x0000000f0200780c */ /* 0x040fe20003f26070 */
[----:B------:R-:W-:Y:S01]  /*00d0*/  VIADD R6, R2, 0x1 ;  /* 0x0000000102067836 */ /* 0x000fe20000000000 */
[----:B------:R-:W-:Y:S01]  /*00e0*/  BSSY.RECONVERGENT B1, `(.L_x_2) ;  /* 0x000002c000017945 */ /* 0x000fe20003800200 */
[----:B------:R-:W-:Y:S02]  /*00f0*/  IMAD.MOV.U32 R3, RZ, RZ, RZ ;  /* 0x000000ffff037224 */ /* 0x000fe400078e00ff */
[----:B------:R-:W-:Y:S01]  /*0100*/  IMAD.MOV.U32 R0, RZ, RZ, RZ ;  /* 0x000000ffff007224 */ /* 0x000fe200078e00ff */
[----:B------:R-:W-:-:S04]  /*0110*/  LOP3.LUT R24, R6, 0xf, RZ, 0xc0, !PT ;  /* 0x0000000f06187812 */ /* 0x000fc800078ec0ff */
[----:B------:R-:W-:-:S03]  /*0120*/  ISETP.NE.AND P0, PT, R24, RZ, PT ;  /* 0x000000ff1800720c */ /* 0x000fc60003f05270 */
[----:B------:R-:W-:Y:S10]  /*0130*/  @!P1 BRA `(.L_x_3) ;  /* 0x0000000000989947 */ /* 0x000ff40003800000 */
[----:B------:R-:W1:Y:S01]  /*0140*/  LDCU.64 UR4, c[0x0][0x380] ;  /* 0x00007000ff0477ac */ /* 0x000e620008000a00 */
[----:B------:R-:W-:Y:S01]  /*0150*/  LOP3.LUT R3, R6, 0x7ffffff0, RZ, 0xc0, !PT ;  /* 0x7ffffff006037812 */ /* 0x000fe200078ec0ff */
[----:B------:R-:W-:-:S04]  /*0160*/  IMAD.MOV.U32 R0, RZ, RZ, RZ ;  /* 0x000000ffff007224 */ /* 0x000fc800078e00ff */
[----:B------:R-:W-:Y:S01]  /*0170*/  IMAD.MOV R7, RZ, RZ, -R3 ;  /* 0x000000ffff077224 */ /* 0x000fe200078e0a03 */
[----:B-1----:R-:W-:-:S04]  /*0180*/  UIADD3 UR4, UP0, UPT, UR4, 0x20, URZ ;  /* 0x0000002004047890 */ /* 0x002fc8000ff1e0ff */
[----:B------:R-:W-:Y:S02]  /*0190*/  UIADD3.X UR5, UPT, UPT, URZ, UR5, URZ, UP0, !UPT ;  /* 0x00000005ff057290 */ /* 0x000fe400087fe4ff */
[----:B------:R-:W-:-:S04]  /*01a0*/  IMAD.U32 R13, RZ, RZ, UR4 ;  /* 0x00000004ff0d7e24 */ /* 0x000fc8000f8e00ff */
[----:B------:R-:W-:-:S07]  /*01b0*/  IMAD.U32 R5, RZ, RZ, UR5 ;  /* 0x00000005ff057e24 */ /* 0x000fce000f8e00ff */
.L_x_4:
[----:B------:R-:W-:-:S05]  /*01c0*/  IMAD.MOV.U32 R4, RZ, RZ, R13 ;  /* 0x000000ffff047224 */ /* 0x000fca00078e000d */
[----:B0-----:R-:W2:Y:S04]  /*01d0*/  LDG.E R13, desc[UR6][R4.64+-0x20] ;  /* 0xffffe006040d7981 */ /* 0x001ea8000c1e1900 */
[----:B------:R-:W2:Y:S04]  /*01e0*/  LDG.E R12, desc[UR6][R4.64+-0x1c] ;  /* 0xffffe406040c7981 */ /* 0x000ea8000c1e1900 */
[----:B------:R-:W3:Y:S04]  /*01f0*/  LDG.E R15, desc[UR6][R4.64+-0x18] ;  /* 0xffffe806040f7981 */ /* 0x000ee8000c1e1900 */
[----:B------:R-:W3:Y:S04]  /*0200*/  LDG.E R14, desc[UR6][R4.64+-0x14] ;  /* 0xffffec06040e7981 */ /* 0x000ee8000c1e1900 */
[----:B------:R-:W4:Y:S04]  /*0210*/  LDG.E R17, desc[UR6][R4.64+-0x10] ;  /* 0xfffff00604117981 */ /* 0x000f28000c1e1900 */
[----:B------:R-:W4:Y:S04]  /*0220*/  LDG.E R16, desc[UR6][R4.64+-0xc] ;  /* 0xfffff40604107981 */ /* 0x000f28000c1e1900 */
[----:B------:R-:W5:Y:S04]  /*0230*/  LDG.E R19, desc[UR6][R4.64+-0x8] ;  /* 0xfffff80604137981 */ /* 0x000f68000c1e1900 */
        /* <DEDUP_REMOVED lines=8> */
[----:B------:R0:W5:Y:S01]  /*02c0*/  LDG.E R8, desc[UR6][R4.64+0x1c] ;  /* 0x00001c0604087981 */ /* 0x000162000c1e1900 */
[----:B------:R-:W-:-:S05]  /*02d0*/  VIADD R7, R7, 0x10 ;  /* 0x0000001007077836 */ /* 0x000fca0000000000 */
[----:B------:R-:W-:Y:S02]  /*02e0*/  ISETP.NE.AND P1, PT, R7, RZ, PT ;  /* 0x000000ff0700720c */ /* 0x000fe40003f25270 */
[----:B--2---:R-:W-:Y:S02]  /*02f0*/  IADD3 R12, PT, PT, R12, R13, R0 ;  /* 0x0000000d0c0c7210 */ /* 0x004fe40007ffe000 */
[----:B------:R-:W-:-:S05]  /*0300*/  IADD3 R13, P2, PT, R4, 0x40, RZ ;  /* 0x00000040040d7810 */ /* 0x000fca0007f5e0ff */
[----:B0-----:R-:W-:Y:S01]  /*0310*/  IMAD.X R5, RZ, RZ, R5, P2 ;  /* 0x000000ffff057224 */ /* 0x001fe200010e0605 */
[----:B---3--:R-:W-:-:S04]  /*0320*/  IADD3 R12, PT, PT, R14, R15, R12 ;  /* 0x0000000f0e0c7210 */ /* 0x008fc80007ffe00c */
[----:B----4-:R-:W-:-:S04]  /*0330*/  IADD3 R12, PT, PT, R16, R17, R12 ;  /* 0x00000011100c7210 */ /* 0x010fc80007ffe00c */
[----:B-----5:R-:W-:-:S04]  /*0340*/  IADD3 R12, PT, PT, R18, R19, R12 ;  /* 0x00000013120c7210 */ /* 0x020fc80007ffe00c */
[----:B------:R-:W-:-:S04]  /*0350*/  IADD3 R12, PT, PT, R20, R21, R12 ;  /* 0x00000015140c7210 */ /* 0x000fc80007ffe00c */
[----:B------:R-:W-:-:S04]  /*0360*/  IADD3 R12, PT, PT, R22, R23, R12 ;  /* 0x00000017160c7210 */ /* 0x000fc80007ffe00c */
[----:B------:R-:W-:-:S04]  /*0370*/  IADD3 R10, PT, PT, R10, R11, R12 ;  /* 0x0000000b0a0a7210 */ /* 0x000fc80007ffe00c */
[----:B------:R-:W-:Y:S01]  /*0380*/  IADD3 R0, PT, PT, R8, R9, R10 ;  /* 0x0000000908007210 */ /* 0x000fe20007ffe00a */
[----:B------:R-:W-:Y:S06]  /*0390*/  @P1 BRA `(.L_x_4) ;  /* 0xfffffffc00881947 */ /* 0x000fec000383ffff */
.L_x_3:
[----:B0-----:R-:W-:Y:S05]  /*03a0*/  BSYNC.RECONVERGENT B1 ;  /* 0x0000000000017941 */ /* 0x001fea0003800200 */
.L_x_2:
[----:B------:R-:W-:Y:S05]  /*03b0*/  @!P0 BRA `(.L_x_1) ;  /* 0x0000000000c08947 */ /* 0x000fea0003800000 */
[----:B------:R-:W-:Y:S01]  /*03c0*/  ISETP.GE.U32.AND P0, PT, R24, 0x8, PT ;  /* 0x000000081800780c */ /* 0x000fe20003f06070 */
[----:B------:R-:W-:Y:S01]  /*03d0*/  BSSY.RECONVERGENT B1, `(.L_x_5) ;  /* 0x0000013000017945 */ /* 0x000fe20003800200 */
[----:B------:R-:W-:-:S04]  /*03e0*/  LOP3.LUT R15, R6, 0x7, RZ, 0xc0, !PT ;  /* 0x00000007060f7812 */ /* 0x000fc800078ec0ff */
[----:B------:R-:W-:-:S07]  /*03f0*/  ISETP.NE.AND P1, PT, R15, RZ, PT ;  /* 0x000000ff0f00720c */ /* 0x000fce0003f25270 */
[----:B------:R-:W-:Y:S06]  /*0400*/  @!P0 BRA `(.L_x_6) ;  /* 0x00000000003c8947 */ /* 0x000fec0003800000 */
[----:B------:R-:W0:Y:S02]  /*0410*/  LDC.64 R4, c[0x0][0x380] ;  /* 0x0000e000ff047b82 */ /* 0x000e240000000a00 */
[----:B0-----:R-:W-:-:S05]  /*0420*/  IMAD.WIDE.U32 R4, R3, 0x4, R4 ;  /* 0x0000000403047825 */ /* 0x001fca00078e0004 */
[----:B------:R-:W2:Y:S04]  /*0430*/  LDG.E R7, desc[UR6][R4.64] ;  /* 0x0000000604077981 */ /* 0x000ea8000c1e1900 */
[----:B------:R-:W2:Y:S04]  /*0440*/  LDG.E R8, desc[UR6][R4.64+0x4] ;  /* 0x0000040604087981 */ /* 0x000ea8000c1e1900 */
[----:B------:R-:W3:Y:S04]  /*0450*/  LDG.E R10, desc[UR6][R4.64+0x8] ;  /* 0x00000806040a7981 */ /* 0x000ee8000c1e1900 */
[----:B------:R-:W3:Y:S04]  /*0460*/  LDG.E R9, desc[UR6][R4.64+0xc] ;  /* 0x00000c0604097981 */ /* 0x000ee8000c1e1900 */
[----:B------:R-:W4:Y:S04]  /*0470*/  LDG.E R12, desc[UR6][R4.64+0x10] ;  /* 0x00001006040c7981 */ /* 0x000f28000c1e1900 */
[----:B------:R-:W4:Y:S04]  /*0480*/  LDG.E R11, desc[UR6][R4.64+0x14] ;  /* 0x00001406040b7981 */ /* 0x000f28000c1e1900 */
[----:B------:R-:W5:Y:S04]  /*0490*/  LDG.E R14, desc[UR6][R4.64+0x18] ;  /* 0x00001806040e7981 */ /* 0x000f68000c1e1900 */
[----:B------:R-:W5:Y:S01]  /*04a0*/  LDG.E R13, desc[UR6][R4.64+0x1c] ;  /* 0x00001c06040d7981 */ /* 0x000f62000c1e1900 */
[----:B------:R-:W-:Y:S01]  /*04b0*/  VIADD R3, R3, 0x8 ;  /* 0x0000000803037836 */ /* 0x000fe20000000000 */
[----:B--2---:R-:W-:-:S04]  /*04c0*/  IADD3 R7, PT, PT, R8, R7, R0 ;  /* 0x0000000708077210 */ /* 0x004fc80007ffe000 */
[----:B---3--:R-:W-:-:S04]  /*04d0*/  IADD3 R7, PT, PT, R9, R10, R7 ;  /* 0x0000000a09077210 */ /* 0x008fc80007ffe007 */
[----:B----4-:R-:W-:-:S04]  /*04e0*/  IADD3 R7, PT, PT, R11, R12, R7 ;  /* 0x0000000c0b077210 */ /* 0x010fc80007ffe007 */
[----:B-----5:R-:W-:-:S07]  /*04f0*/  IADD3 R0, PT, PT, R13, R14, R7 ;  /* 0x0000000e0d007210 */ /* 0x020fce0007ffe007 */
.L_x_6:
[----:B------:R-:W-:Y:S05]  /*0500*/  BSYNC.RECONVERGENT B1 ;  /* 0x0000000000017941 */ /* 0x000fea0003800200 */
.L_x_5:
        /* <DEDUP_REMOVED lines=11> */
[----:B------:R-:W3:Y:S01]  /*05c0*/  LDG.E R10, desc[UR6][R4.64+0xc] ;  /* 0x00000c06040a7981 */ /* 0x000ee2000c1e1900 */
[----:B------:R-:W-:Y:S01]  /*05d0*/  VIADD R3, R3, 0x4 ;  /* 0x0000000403037836 */ /* 0x000fe20000000000 */
[----:B--2---:R-:W-:-:S04]  /*05e0*/  IADD3 R0, PT, PT, R8, R7, R0 ;  /* 0x0000000708007210 */ /* 0x004fc80007ffe000 */
[----:B---3--:R-:W-:-:S07]  /*05f0*/  IADD3 R0, PT, PT, R10, R9, R0 ;  /* 0x000000090a007210 */ /* 0x008fce0007ffe000 */
.L_x_8:
[----:B------:R-:W-:Y:S05]  /*0600*/  BSYNC.RECONVERGENT B1 ;  /* 0x0000000000017941 */ /* 0x000fea0003800200 */
.L_x_7:
[----:B------:R-:W-:Y:S05]  /*0610*/  @!P1 BRA `(.L_x_1) ;  /* 0x0000000000289947 */ /* 0x000fea0003800000 */
[----:B------:R-:W0:Y:S01]  /*0620*/  LDC.64 R4, c[0x0][0x380] ;  /* 0x0000e000ff047b82 */ /* 0x000e220000000a00 */
[----:B------:R-:W-:Y:S02]  /*0630*/  IMAD.MOV R6, RZ, RZ, -R6 ;  /* 0x000000ffff067224 */ /* 0x000fe400078e0a06 */
[----:B0-----:R-:W-:-:S07]  /*0640*/  IMAD.WIDE.U32 R4, R3, 0x4, R4 ;  /* 0x0000000403047825 */ /* 0x001fce00078e0004 */
.L_x_9:
[----:B------:R0:W2:Y:S01]  /*0650*/  LDG.E R3, desc[UR6][R4.64] ;  /* 0x0000000604037981 */ /* 0x0000a2000c1e1900 */
[----:B------:R-:W-:-:S05]  /*0660*/  VIADD R6, R6, 0x1 ;  /* 0x0000000106067836 */ /* 0x000fca0000000000 */
[----:B------:R-:W-:Y:S02]  /*0670*/  ISETP.NE.AND P0, PT, R6, RZ, PT ;  /* 0x000000ff0600720c */ /* 0x000fe40003f05270 */
[----:B0-----:R-:W-:-:S05]  /*0680*/  IADD3 R4, P1, PT, R4, 0x4, RZ ;  /* 0x0000000404047810 */ /* 0x001fca0007f3e0ff */
[----:B------:R-:W-:Y:S02]  /*0690*/  IMAD.X R5, RZ, RZ, R5, P1 ;  /* 0x000000ffff057224 */ /* 0x000fe400008e0605 */
[----:B--2---:R-:W-:-:S04]  /*06a0*/  IMAD.IADD R0, R3, 0x1, R0 ;  /* 0x0000000103007824 */ /* 0x004fc800078e0200 */
[----:B------:R-:W-:Y:S05]  /*06b0*/  @P0 BRA `(.L_x_9) ;  /* 0xfffffffc00e40947 */ /* 0x000fea000383ffff */
.L_x_1:
[----:B0-----:R-:W-:Y:S05]  /*06c0*/  BSYNC.RECONVERGENT B0 ;  /* 0x0000000000007941 */ /* 0x001fea0003800200 */
.L_x_0:
[----:B------:R-:W0:Y:S02]  /*06d0*/  LDC.64 R4, c[0x0][0x388] ;  /* 0x0000e200ff047b82 */ /* 0x000e240000000a00 */
[----:B0-----:R-:W-:-:S05]  /*06e0*/  IMAD.WIDE R2, R2, 0x4, R4 ;  /* 0x0000000402027825 */ /* 0x001fca00078e0204 */
[----:B------:R-:W-:Y:S01]  /*06f0*/  STG.E desc[UR6][R2.64], R0 ;  /* 0x0000000002007986 */ /* 0x000fe2000c101906 */
[----:B------:R-:W-:Y:S05]  /*0700*/  EXIT ;  /* 0x000000000000794d */ /* 0x000fea0003800000 */
.L_x_10:
[----:B------:R-:W-:-:S00]  /*0710*/  BRA `(.L_x_10) ;  /* 0xfffffffc00fc7947 */ /* 0x000fc0000383ffff */
[----:B------:R-:W-:-:S00]  /*0720*/  NOP ;  /* 0x0000000000007918 */ /* 0x000fc00000000000 */
        /* <DEDUP_REMOVED lines=13> */
.L_x_11:


//--------------------- .nv.shared.reserved.0     --------------------------
	.section	.nv.shared.reserved.0,"aw",@nobits
	.weak		__nv_reservedSMEM_offset_0_alias
	.size		__nv_reservedSMEM_offset_0_alias, 0, 64
	.other		__nv_reservedSMEM_offset_0_alias,@"STO_CUDA_RESERVED_SHARED STV_DEFAULT"
__nv_reservedSMEM_offset_0_alias:
	.zero		0
	.zero		64


//--------------------- .nv.constant0._Z10naive_scanPiS_ --------------------------
	.section	.nv.constant0._Z10naive_scanPiS_,"a",@progbits
	.sectionflags	@""
	.align	4
.nv.constant0._Z10naive_scanPiS_:
	.zero		912


//--------------------- SYMBOLS --------------------------

	.type		.nv.reservedSmem.offset0,@object
	.size		.nv.reservedSmem.offset0,0x4
